	.headerflags	@"EF_CUDA_TEXMODE_UNIFIED EF_CUDA_64BIT_ADDRESS EF_CUDA_SM86 EF_CUDA_VIRTUAL_SM(EF_CUDA_SM86)"
	.elftype	@"ET_EXEC"


//--------------------- .nv.info                  --------------------------
	.section	.nv.info,"",@"SHT_CUDA_INFO"
	.align	4


	//----- nvinfo : EIATTR_REGCOUNT
	.align		4
        /*0000*/ 	.byte	0x04, 0x2f
        /*0002*/ 	.short	(.L_1 - .L_0)
	.align		4
.L_0:
        /*0004*/ 	.word	index@(_Z7kernelAPiPKii)
        /*0008*/ 	.word	0x00000008


	//----- nvinfo : EIATTR_MIN_STACK_SIZE
	.align		4
.L_1:
        /*000c*/ 	.byte	0x04, 0x12
        /*000e*/ 	.short	(.L_3 - .L_2)
	.align		4
.L_2:
        /*0010*/ 	.word	index@($_Z7kernelAPiPKii$add_i)
        /*0014*/ 	.word	0x00000000


	//----- nvinfo : EIATTR_FRAME_SIZE
	.align		4
.L_3:
        /*0018*/ 	.byte	0x04, 0x11
        /*001a*/ 	.short	(.L_5 - .L_4)
	.align		4
.L_4:
        /*001c*/ 	.word	index@($_Z7kernelAPiPKii$add_i)
        /*0020*/ 	.word	0x00000000


	//----- nvinfo : EIATTR_MIN_STACK_SIZE
	.align		4
.L_5:
        /*0024*/ 	.byte	0x04, 0x12
        /*0026*/ 	.short	(.L_7 - .L_6)
	.align		4
.L_6:
        /*0028*/ 	.word	index@($_Z7kernelAPiPKii$_Z5mul_iii)
        /*002c*/ 	.word	0x00000000


	//----- nvinfo : EIATTR_FRAME_SIZE
	.align		4
.L_7:
        /*0030*/ 	.byte	0x04, 0x11
        /*0032*/ 	.short	(.L_9 - .L_8)
	.align		4
.L_8:
        /*0034*/ 	.word	index@($_Z7kernelAPiPKii$_Z5mul_iii)
        /*0038*/ 	.word	0x00000000


	//----- nvinfo : EIATTR_MIN_STACK_SIZE
	.align		4
.L_9:
        /*003c*/ 	.byte	0x04, 0x12
        /*003e*/ 	.short	(.L_11 - .L_10)
	.align		4
.L_10:
        /*0040*/ 	.word	index@(_Z7kernelAPiPKii)
        /*0044*/ 	.word	0x00000000


	//----- nvinfo : EIATTR_FRAME_SIZE
	.align		4
.L_11:
        /*0048*/ 	.byte	0x04, 0x11
        /*004a*/ 	.short	(.L_13 - .L_12)
	.align		4
.L_12:
        /*004c*/ 	.word	index@(_Z7kernelAPiPKii)
        /*0050*/ 	.word	0x00000000


	//----- nvinfo : EIATTR_REGCOUNT
	.align		4
.L_13:
        /*0054*/ 	.byte	0x04, 0x2f
        /*0056*/ 	.short	(.L_15 - .L_14)
	.align		4
.L_14:
        /*0058*/ 	.word	index@(_Z7kernelBPfPKfS1_fi)
        /*005c*/ 	.word	0x00000009


	//----- nvinfo : EIATTR_MIN_STACK_SIZE
	.align		4
.L_15:
        /*0060*/ 	.byte	0x04, 0x12
        /*0062*/ 	.short	(.L_17 - .L_16)
	.align		4
.L_16:
        /*0064*/ 	.word	index@($_Z7kernelBPfPKfS1_fi$saxpy_f)
        /*0068*/ 	.word	0x00000000


	//----- nvinfo : EIATTR_FRAME_SIZE
	.align		4
.L_17:
        /*006c*/ 	.byte	0x04, 0x11
        /*006e*/ 	.short	(.L_19 - .L_18)
	.align		4
.L_18:
        /*0070*/ 	.word	index@($_Z7kernelBPfPKfS1_fi$saxpy_f)
        /*0074*/ 	.word	0x00000000


	//----- nvinfo : EIATTR_MIN_STACK_SIZE
	.align		4
.L_19:
        /*0078*/ 	.byte	0x04, 0x12
        /*007a*/ 	.short	(.L_21 - .L_20)
	.align		4
.L_20:
        /*007c*/ 	.word	index@($_Z7kernelBPfPKfS1_fi$_Z8helper_ffff)
        /*0080*/ 	.word	0x00000000


	//----- nvinfo : EIATTR_FRAME_SIZE
	.align		4
.L_21:
        /*0084*/ 	.byte	0x04, 0x11
        /*0086*/ 	.short	(.L_23 - .L_22)
	.align		4
.L_22:
        /*0088*/ 	.word	index@($_Z7kernelBPfPKfS1_fi$_Z8helper_ffff)
        /*008c*/ 	.word	0x00000000


	//----- nvinfo : EIATTR_MIN_STACK_SIZE
	.align		4
.L_23:
        /*0090*/ 	.byte	0x04, 0x12
        /*0092*/ 	.short	(.L_25 - .L_24)
	.align		4
.L_24:
        /*0094*/ 	.word	index@(_Z7kernelBPfPKfS1_fi)
        /*0098*/ 	.word	0x00000000


	//----- nvinfo : EIATTR_FRAME_SIZE
	.align		4
.L_25:
        /*009c*/ 	.byte	0x04, 0x11
        /*009e*/ 	.short	(.L_27 - .L_26)
	.align		4
.L_26:
        /*00a0*/ 	.word	index@(_Z7kernelBPfPKfS1_fi)
        /*00a4*/ 	.word	0x00000000


	//----- nvinfo : EIATTR_REGCOUNT
	.align		4
.L_27:
        /*00a8*/ 	.byte	0x04, 0x2f
        /*00aa*/ 	.short	(.L_29 - .L_28)
	.align		4
.L_28:
        /*00ac*/ 	.word	index@(_Z7kernelCPfPKiPKffi)
        /*00b0*/ 	.word	0x00000008


	//----- nvinfo : EIATTR_MIN_STACK_SIZE
	.align		4
.L_29:
        /*00b4*/ 	.byte	0x04, 0x12
        /*00b6*/ 	.short	(.L_31 - .L_30)
	.align		4
.L_30:
        /*00b8*/ 	.word	index@($_Z7kernelCPfPKiPKffi$saxpy_f)
        /*00bc*/ 	.word	0x00000000


	//----- nvinfo : EIATTR_FRAME_SIZE
	.align		4
.L_31:
        /*00c0*/ 	.byte	0x04, 0x11
        /*00c2*/ 	.short	(.L_33 - .L_32)
	.align		4
.L_32:
        /*00c4*/ 	.word	index@($_Z7kernelCPfPKiPKffi$saxpy_f)
        /*00c8*/ 	.word	0x00000000


	//----- nvinfo : EIATTR_MIN_STACK_SIZE
	.align		4
.L_33:
        /*00cc*/ 	.byte	0x04, 0x12
        /*00ce*/ 	.short	(.L_35 - .L_34)
	.align		4
.L_34:
        /*00d0*/ 	.word	index@($_Z7kernelCPfPKiPKffi$add_i)
        /*00d4*/ 	.word	0x00000000


	//----- nvinfo : EIATTR_FRAME_SIZE
	.align		4
.L_35:
        /*00d8*/ 	.byte	0x04, 0x11
        /*00da*/ 	.short	(.L_37 - .L_36)
	.align		4
.L_36:
        /*00dc*/ 	.word	index@($_Z7kernelCPfPKiPKffi$add_i)
        /*00e0*/ 	.word	0x00000000


	//----- nvinfo : EIATTR_MIN_STACK_SIZE
	.align		4
.L_37:
        /*00e4*/ 	.byte	0x04, 0x12
        /*00e6*/ 	.short	(.L_39 - .L_38)
	.align		4
.L_38:
        /*00e8*/ 	.word	index@($_Z7kernelCPfPKiPKffi$_Z5mul_iii)
        /*00ec*/ 	.word	0x00000000


	//----- nvinfo : EIATTR_FRAME_SIZE
	.align		4
.L_39:
        /*00f0*/ 	.byte	0x04, 0x11
        /*00f2*/ 	.short	(.L_41 - .L_40)
	.align		4
.L_40:
        /*00f4*/ 	.word	index@($_Z7kernelCPfPKiPKffi$_Z5mul_iii)
        /*00f8*/ 	.word	0x00000000


	//----- nvinfo : EIATTR_MIN_STACK_SIZE
	.align		4
.L_41:
        /*00fc*/ 	.byte	0x04, 0x12
        /*00fe*/ 	.short	(.L_43 - .L_42)
	.align		4
.L_42:
        /*0100*/ 	.word	index@(_Z7kernelCPfPKiPKffi)
        /*0104*/ 	.word	0x00000000


	//----- nvinfo : EIATTR_FRAME_SIZE
	.align		4
.L_43:
        /*0108*/ 	.byte	0x04, 0x11
        /*010a*/ 	.short	(.L_45 - .L_44)
	.align		4
.L_44:
        /*010c*/ 	.word	index@(_Z7kernelCPfPKiPKffi)
        /*0110*/ 	.word	0x00000000


	//----- nvinfo : EIATTR_MIN_STACK_SIZE
	.align		4
.L_45:
        /*0114*/ 	.byte	0x04, 0x12
        /*0116*/ 	.short	(.L_47 - .L_46)
	.align		4
.L_46:
        /*0118*/ 	.word	index@(_Z7kernelCPfPKiPKffi)
        /*011c*/ 	.word	0x00000000


	//----- nvinfo : EIATTR_MIN_STACK_SIZE
	.align		4
.L_47:
        /*0120*/ 	.byte	0x04, 0x12
        /*0122*/ 	.short	(.L_49 - .L_48)
	.align		4
.L_48:
        /*0124*/ 	.word	index@(_Z7kernelBPfPKfS1_fi)
        /*0128*/ 	.word	0x00000000


	//----- nvinfo : EIATTR_MIN_STACK_SIZE
	.align		4
.L_49:
        /*012c*/ 	.byte	0x04, 0x12
        /*012e*/ 	.short	(.L_51 - .L_50)
	.align		4
.L_50:
        /*0130*/ 	.word	index@(_Z7kernelAPiPKii)
        /*0134*/ 	.word	0x00000000
.L_51:


//--------------------- .nv.info._Z7kernelCPfPKiPKffi --------------------------
	.section	.nv.info._Z7kernelCPfPKiPKffi,"",@"SHT_CUDA_INFO"
	.sectionflags	@""
	.align	4


	//----- nvinfo : EIATTR_CUDA_API_VERSION
	.align		4
        /*0000*/ 	.byte	0x04, 0x37
        /*0002*/ 	.short	(.L_53 - .L_52)
.L_52:
        /*0004*/ 	.word	0x0000007c


	//----- nvinfo : EIATTR_SW2861232_WAR
	.align		4
.L_53:
        /*0008*/ 	.byte	0x01, 0x35
	.zero		2


	//----- nvinfo : EIATTR_PARAM_CBANK
	.align		4
        /*000c*/ 	.byte	0x04, 0x0a
        /*000e*/ 	.short	(.L_55 - .L_54)
	.align		4
.L_54:
        /*0010*/ 	.word	index@(.nv.constant0._Z7kernelCPfPKiPKffi)
        /*0014*/ 	.short	0x0160
        /*0016*/ 	.short	0x0020


	//----- nvinfo : EIATTR_CBANK_PARAM_SIZE
	.align		4
.L_55:
        /*0018*/ 	.byte	0x03, 0x19
        /*001a*/ 	.short	0x0020


	//----- nvinfo : EIATTR_KPARAM_INFO
	.align		4
        /*001c*/ 	.byte	0x04, 0x17
        /*001e*/ 	.short	(.L_57 - .L_56)
.L_56:
        /*0020*/ 	.word	0x00000000
        /*0024*/ 	.short	0x0004
        /*0026*/ 	.short	0x001c
        /*0028*/ 	.byte	0x00, 0xf0, 0x11, 0x00


	//----- nvinfo : EIATTR_KPARAM_INFO
	.align		4
.L_57:
        /*002c*/ 	.byte	0x04, 0x17
        /*002e*/ 	.short	(.L_59 - .L_58)
.L_58:
        /*0030*/ 	.word	0x00000000
        /*0034*/ 	.short	0x0003
        /*0036*/ 	.short	0x0018
        /*0038*/ 	.byte	0x00, 0xf0, 0x11, 0x00


	//----- nvinfo : EIATTR_KPARAM_INFO
	.align		4
.L_59:
        /*003c*/ 	.byte	0x04, 0x17
        /*003e*/ 	.short	(.L_61 - .L_60)
.L_60:
        /*0040*/ 	.word	0x00000000
        /*0044*/ 	.short	0x0002
        /*0046*/ 	.short	0x0010
        /*0048*/ 	.byte	0x00, 0xf0, 0x21, 0x00


	//----- nvinfo : EIATTR_KPARAM_INFO
	.align		4
.L_61:
        /*004c*/ 	.byte	0x04, 0x17
        /*004e*/ 	.short	(.L_63 - .L_62)
.L_62:
        /*0050*/ 	.word	0x00000000
        /*0054*/ 	.short	0x0001
        /*0056*/ 	.short	0x0008
        /*0058*/ 	.byte	0x00, 0xf0, 0x21, 0x00


	//----- nvinfo : EIATTR_KPARAM_INFO
	.align		4
.L_63:
        /*005c*/ 	.byte	0x04, 0x17
        /*005e*/ 	.short	(.L_65 - .L_64)
.L_64:
        /*0060*/ 	.word	0x00000000
        /*0064*/ 	.short	0x0000
        /*0066*/ 	.short	0x0000
        /*0068*/ 	.byte	0x00, 0xf0, 0x21, 0x00


	//----- nvinfo : EIATTR_MAXREG_COUNT
	.align		4
.L_65:
        /*006c*/ 	.byte	0x03, 0x1b
        /*006e*/ 	.short	0x00ff


	//----- nvinfo : EIATTR_EXIT_INSTR_OFFSETS
	.align		4
        /*0070*/ 	.byte	0x04, 0x1c
        /*0072*/ 	.short	(.L_67 - .L_66)


	//   ....[0]....
.L_66:
        /*0074*/ 	.word	0x00000050


	//   ....[1]....
        /*0078*/ 	.word	0x00000170


	//----- nvinfo : EIATTR_CRS_STACK_SIZE
	.align		4
.L_67:
        /*007c*/ 	.byte	0x04, 0x1e
        /*007e*/ 	.short	(.L_69 - .L_68)
.L_68:
        /*0080*/ 	.word	0x00000000
.L_69:


//--------------------- .nv.info._Z7kernelBPfPKfS1_fi --------------------------
	.section	.nv.info._Z7kernelBPfPKfS1_fi,"",@"SHT_CUDA_INFO"
	.sectionflags	@""
	.align	4


	//----- nvinfo : EIATTR_CUDA_API_VERSION
	.align		4
        /*0000*/ 	.byte	0x04, 0x37
        /*0002*/ 	.short	(.L_71 - .L_70)
.L_70:
        /*0004*/ 	.word	0x0000007c


	//----- nvinfo : EIATTR_SW2861232_WAR
	.align		4
.L_71:
        /*0008*/ 	.byte	0x01, 0x35
	.zero		2


	//----- nvinfo : EIATTR_PARAM_CBANK
	.align		4
        /*000c*/ 	.byte	0x04, 0x0a
        /*000e*/ 	.short	(.L_73 - .L_72)
	.align		4
.L_72:
        /*0010*/ 	.word	index@(.nv.constant0._Z7kernelBPfPKfS1_fi)
        /*0014*/ 	.short	0x0160
        /*0016*/ 	.short	0x0020


	//----- nvinfo : EIATTR_CBANK_PARAM_SIZE
	.align		4
.L_73:
        /*0018*/ 	.byte	0x03, 0x19
        /*001a*/ 	.short	0x0020


	//----- nvinfo : EIATTR_KPARAM_INFO
	.align		4
        /*001c*/ 	.byte	0x04, 0x17
        /*001e*/ 	.short	(.L_75 - .L_74)
.L_74:
        /*0020*/ 	.word	0x00000000
        /*0024*/ 	.short	0x0004
        /*0026*/ 	.short	0x001c
        /*0028*/ 	.byte	0x00, 0xf0, 0x11, 0x00


	//----- nvinfo : EIATTR_KPARAM_INFO
	.align		4
.L_75:
        /*002c*/ 	.byte	0x04, 0x17
        /*002e*/ 	.short	(.L_77 - .L_76)
.L_76:
        /*0030*/ 	.word	0x00000000
        /*0034*/ 	.short	0x0003
        /*0036*/ 	.short	0x0018
        /*0038*/ 	.byte	0x00, 0xf0, 0x11, 0x00


	//----- nvinfo : EIATTR_KPARAM_INFO
	.align		4
.L_77:
        /*003c*/ 	.byte	0x04, 0x17
        /*003e*/ 	.short	(.L_79 - .L_78)
.L_78:
        /*0040*/ 	.word	0x00000000
        /*0044*/ 	.short	0x0002
        /*0046*/ 	.short	0x0010
        /*0048*/ 	.byte	0x00, 0xf0, 0x21, 0x00


	//----- nvinfo : EIATTR_KPARAM_INFO
	.align		4
.L_79:
        /*004c*/ 	.byte	0x04, 0x17
        /*004e*/ 	.short	(.L_81 - .L_80)
.L_80:
        /*0050*/ 	.word	0x00000000
        /*0054*/ 	.short	0x0001
        /*0056*/ 	.short	0x0008
        /*0058*/ 	.byte	0x00, 0xf0, 0x21, 0x00


	//----- nvinfo : EIATTR_KPARAM_INFO
	.align		4
.L_81:
        /*005c*/ 	.byte	0x04, 0x17
        /*005e*/ 	.short	(.L_83 - .L_82)
.L_82:
        /*0060*/ 	.word	0x00000000
        /*0064*/ 	.short	0x0000
        /*0066*/ 	.short	0x0000
        /*0068*/ 	.byte	0x00, 0xf0, 0x21, 0x00


	//----- nvinfo : EIATTR_MAXREG_COUNT
	.align		4
.L_83:
        /*006c*/ 	.byte	0x03, 0x1b
        /*006e*/ 	.short	0x00ff


	//----- nvinfo : EIATTR_EXIT_INSTR_OFFSETS
	.align		4
        /*0070*/ 	.byte	0x04, 0x1c
        /*0072*/ 	.short	(.L_85 - .L_84)


	//   ....[0]....
.L_84:
        /*0074*/ 	.word	0x00000050


	//   ....[1]....
        /*0078*/ 	.word	0x00000110


	//----- nvinfo : EIATTR_CRS_STACK_SIZE
	.align		4
.L_85:
        /*007c*/ 	.byte	0x04, 0x1e
        /*007e*/ 	.short	(.L_87 - .L_86)
.L_86:
        /*0080*/ 	.word	0x00000000
.L_87:


//--------------------- .nv.info._Z7kernelAPiPKii --------------------------
	.section	.nv.info._Z7kernelAPiPKii,"",@"SHT_CUDA_INFO"
	.sectionflags	@""
	.align	4


	//----- nvinfo : EIATTR_CUDA_API_VERSION
	.align		4
        /*0000*/ 	.byte	0x04, 0x37
        /*0002*/ 	.short	(.L_89 - .L_88)
.L_88:
        /*0004*/ 	.word	0x0000007c


	//----- nvinfo : EIATTR_SW2861232_WAR
	.align		4
.L_89:
        /*0008*/ 	.byte	0x01, 0x35
	.zero		2


	//----- nvinfo : EIATTR_PARAM_CBANK
	.align		4
        /*000c*/ 	.byte	0x04, 0x0a
        /*000e*/ 	.short	(.L_91 - .L_90)
	.align		4
.L_90:
        /*0010*/ 	.word	index@(.nv.constant0._Z7kernelAPiPKii)
        /*0014*/ 	.short	0x0160
        /*0016*/ 	.short	0x0014


	//----- nvinfo : EIATTR_CBANK_PARAM_SIZE
	.align		4
.L_91:
        /*0018*/ 	.byte	0x03, 0x19
        /*001a*/ 	.short	0x0014


	//----- nvinfo : EIATTR_KPARAM_INFO
	.align		4
        /*001c*/ 	.byte	0x04, 0x17
        /*001e*/ 	.short	(.L_93 - .L_92)
.L_92:
        /*0020*/ 	.word	0x00000000
        /*0024*/ 	.short	0x0002
        /*0026*/ 	.short	0x0010
        /*0028*/ 	.byte	0x00, 0xf0, 0x11, 0x00


	//----- nvinfo : EIATTR_KPARAM_INFO
	.align		4
.L_93:
        /*002c*/ 	.byte	0x04, 0x17
        /*002e*/ 	.short	(.L_95 - .L_94)
.L_94:
        /*0030*/ 	.word	0x00000000
        /*0034*/ 	.short	0x0001
        /*0036*/ 	.short	0x0008
        /*0038*/ 	.byte	0x00, 0xf0, 0x21, 0x00


	//----- nvinfo : EIATTR_KPARAM_INFO
	.align		4
.L_95:
        /*003c*/ 	.byte	0x04, 0x17
        /*003e*/ 	.short	(.L_97 - .L_96)
.L_96:
        /*0040*/ 	.word	0x00000000
        /*0044*/ 	.short	0x0000
        /*0046*/ 	.short	0x0000
        /*0048*/ 	.byte	0x00, 0xf0, 0x21, 0x00


	//----- nvinfo : EIATTR_MAXREG_COUNT
	.align		4
.L_97:
        /*004c*/ 	.byte	0x03, 0x1b
        /*004e*/ 	.short	0x00ff


	//----- nvinfo : EIATTR_EXIT_INSTR_OFFSETS
	.align		4
        /*0050*/ 	.byte	0x04, 0x1c
        /*0052*/ 	.short	(.L_99 - .L_98)


	//   ....[0]....
.L_98:
        /*0054*/ 	.word	0x00000050


	//   ....[1]....
        /*0058*/ 	.word	0x00000120


	//----- nvinfo : EIATTR_CRS_STACK_SIZE
	.align		4
.L_99:
        /*005c*/ 	.byte	0x04, 0x1e
        /*005e*/ 	.short	(.L_101 - .L_100)
.L_100:
        /*0060*/ 	.word	0x00000000
.L_101:


//--------------------- .nv.callgraph             --------------------------
	.section	.nv.callgraph,"",@"SHT_CUDA_CALLGRAPH"
	.align	4
	.sectionentsize	8
	.align		4
        /*0000*/ 	.word	0x00000000
	.align		4
        /*0004*/ 	.word	0xffffffff
	.align		4
        /*0008*/ 	.word	0x00000000
	.align		4
        /*000c*/ 	.word	0xfffffffe
	.align		4
        /*0010*/ 	.word	0x00000000
	.align		4
        /*0014*/ 	.word	0xfffffffd
	.align		4
        /*0018*/ 	.word	0x00000000
	.align		4
        /*001c*/ 	.word	0xfffffffc


//--------------------- .nv.rel.action            --------------------------
	.section	.nv.rel.action,"",@"SHT_CUDA_RELOCINFO"
	.align	8
	.sectionentsize	8
        /*0000*/ 	.byte	0x73, 0x00, 0x00, 0x00, 0x00, 0x00, 0x00, 0x00, 0x00, 0x00, 0x00, 0x11, 0x25, 0x00, 0x05, 0x36


//--------------------- .nv.constant0._Z7kernelCPfPKiPKffi --------------------------
	.section	.nv.constant0._Z7kernelCPfPKiPKffi,"a",@progbits
	.sectionflags	@""
	.align	4
.nv.constant0._Z7kernelCPfPKiPKffi:
	.zero		384


//--------------------- .nv.constant0._Z7kernelBPfPKfS1_fi --------------------------
	.section	.nv.constant0._Z7kernelBPfPKfS1_fi,"a",@progbits
	.sectionflags	@""
	.align	4
.nv.constant0._Z7kernelBPfPKfS1_fi:
	.zero		384


//--------------------- .nv.constant0._Z7kernelAPiPKii --------------------------
	.section	.nv.constant0._Z7kernelAPiPKii,"a",@progbits
	.sectionflags	@""
	.align	4
.nv.constant0._Z7kernelAPiPKii:
	.zero		372


//--------------------- .text._Z7kernelCPfPKiPKffi --------------------------
	.section	.text._Z7kernelCPfPKiPKffi,"ax",@progbits
	.sectioninfo	@"SHI_REGISTERS=8"
	.align	128
        .global         _Z7kernelCPfPKiPKffi
        .type           _Z7kernelCPfPKiPKffi,@function
        .size           _Z7kernelCPfPKiPKffi,(.L_x_5 - _Z7kernelCPfPKiPKffi)
        .other          _Z7kernelCPfPKiPKffi,@"STO_CUDA_ENTRY STV_DEFAULT"
_Z7kernelCPfPKiPKffi:
.text._Z7kernelCPfPKiPKffi:
[----:B------:R-:W-:Y:S02]  /*0000*/  IMAD.MOV.U32 R1, RZ, RZ, c[0x0][0x28] ;  /* 0x00000a00ff017624 */ /* 0x000fe400078e00ff */
[----:B------:R-:W0:Y:S04]  /*0010*/  S2R R0, SR_CTAID.X ;  /* 0x0000000000007919 */ /* 0x000e280000002500 */
[----:B------:R-:W0:Y:S02]  /*0020*/  S2R R3, SR_TID.X ;  /* 0x0000000000037919 */ /* 0x000e240000002100 */
[----:B0-----:R-:W-:-:S05]  /*0030*/  IMAD R0, R0, c[0x0][0x0], R3 ;  /* 0x0000000000007a24 */ /* 0x001fca00078e0203 */
[----:B------:R-:W-:-:S13]  /*0040*/  ISETP.GE.AND P0, PT, R0, c[0x0][0x17c], PT ;  /* 0x00005f0000007a0c */ /* 0x000fda0003f06270 */
[----:B------:R-:W-:Y:S05]  /*0050*/  @P0 EXIT ;  /* 0x000000000000094d */ /* 0x000fea0003800000 */
[----:B------:R-:W-:Y:S01]  /*0060*/  IMAD.MOV.U32 R3, RZ, RZ, 0x4 ;  /* 0x00000004ff037424 */ /* 0x000fe200078e00ff */
[----:B------:R-:W-:-:S03]  /*0070*/  ULDC.64 UR4, c[0x0][0x118] ;  /* 0x0000460000047ab9 */ /* 0x000fc60000000a00 */
[----:B------:R-:W-:-:S05]  /*0080*/  IMAD.WIDE R2, R0, R3, c[0x0][0x168] ;  /* 0x00005a0000027625 */ /* 0x000fca00078e0203 */
[----:B------:R0:W5:Y:S02]  /*0090*/  LDG.E.CONSTANT R4, [R2.64] ;  /* 0x0000000402047981 */ /* 0x000164000c1e9900 */
[----:B0-----:R-:W-:Y:S02]  /*00a0*/  MOV R2, 0xc0 ;  /* 0x000000c000027802 */ /* 0x001fe40000000f00 */
[----:B-----5:R-:W-:Y:S05]  /*00b0*/  CALL.REL.NOINC `($_Z7kernelCPfPKiPKffi$_Z5mul_iii) ;  /* 0x000000c000007944 */ /* 0x020fea0003c00000 */
[----:B------:R-:W-:Y:S02]  /*00c0*/  MOV R2, 0xe0 ;  /* 0x000000e000027802 */ /* 0x000fe40000000f00 */
[----:B------:R-:W-:Y:S05]  /*00d0*/  CALL.REL.NOINC `($_Z7kernelCPfPKiPKffi$add_i) ;  /* 0x000000d000007944 */ /* 0x000fea0003c00000 */
[----:B------:R-:W-:-:S05]  /*00e0*/  MOV R3, 0x4 ;  /* 0x0000000400037802 */ /* 0x000fca0000000f00 */
[----:B------:R-:W-:-:S06]  /*00f0*/  IMAD.WIDE R2, R0, R3, c[0x0][0x170] ;  /* 0x00005c0000027625 */ /* 0x000fcc00078e0203 */
[----:B------:R0:W5:Y:S01]  /*0100*/  LDG.E.CONSTANT R2, [R2.64] ;  /* 0x0000000402027981 */ /* 0x000162000c1e9900 */
[----:B------:R-:W-:Y:S02]  /*0110*/  I2FP.F32.S32 R5, R4 ;  /* 0x0000000400057245 */ /* 0x000fe40000201400 */
[----:B------:R-:W-:Y:S02]  /*0120*/  MOV R4, 0x140 ;  /* 0x0000014000047802 */ /* 0x000fe40000000f00 */
[----:B0----5:R-:W-:Y:S05]  /*0130*/  CALL.REL.NOINC `($_Z7kernelCPfPKiPKffi$saxpy_f) ;  /* 0x000000a000007944 */ /* 0x021fea0003c00000 */
[----:B------:R-:W-:-:S04]  /*0140*/  IMAD.MOV.U32 R3, RZ, RZ, 0x4 ;  /* 0x00000004ff037424 */ /* 0x000fc800078e00ff */
[----:B------:R-:W-:-:S05]  /*0150*/  IMAD.WIDE R2, R0, R3, c[0x0][0x160] ;  /* 0x0000580000027625 */ /* 0x000fca00078e0203 */
[----:B------:R-:W-:Y:S01]  /*0160*/  STG.E [R2.64], R5 ;  /* 0x0000000502007986 */ /* 0x000fe2000c101904 */
[----:B------:R-:W-:Y:S05]  /*0170*/  EXIT ;  /* 0x000000000000794d */ /* 0x000fea0003800000 */
        .type           $_Z7kernelCPfPKiPKffi$_Z5mul_iii,@function
        .size           $_Z7kernelCPfPKiPKffi$_Z5mul_iii,($_Z7kernelCPfPKiPKffi$add_i - $_Z7kernelCPfPKiPKffi$_Z5mul_iii)
$_Z7kernelCPfPKiPKffi$_Z5mul_iii:
[----:B------:R-:W-:Y:S01]  /*0180*/  IMAD.MOV.U32 R3, RZ, RZ, 0x0 ;  /* 0x00000000ff037424 */ /* 0x000fe200078e00ff */
[----:B------:R-:W-:-:S03]  /*0190*/  SHF.L.U32 R5, R4, 0x1, RZ ;  /* 0x0000000104057819 */ /* 0x000fc600000006ff */
[----:B------:R-:W-:Y:S05]  /*01a0*/  RET.REL.NODEC R2 `(_Z7kernelCPfPKiPKffi) ;  /* 0xfffffe5002007950 */ /* 0x000fea0003c3ffff */
        .type           $_Z7kernelCPfPKiPKffi$add_i,@function
        .size           $_Z7kernelCPfPKiPKffi$add_i,($_Z7kernelCPfPKiPKffi$saxpy_f - $_Z7kernelCPfPKiPKffi$add_i)
$_Z7kernelCPfPKiPKffi$add_i:
[----:B------:R-:W-:Y:S01]  /*01b0*/  IMAD.MOV.U32 R3, RZ, RZ, 0x0 ;  /* 0x00000000ff037424 */ /* 0x000fe200078e00ff */
[----:B------:R-:W-:-:S03]  /*01c0*/  IADD3 R4, R4, R5, RZ ;  /* 0x0000000504047210 */ /* 0x000fc60007ffe0ff */
[----:B------:R-:W-:Y:S05]  /*01d0*/  RET.REL.NODEC R2 `(_Z7kernelCPfPKiPKffi) ;  /* 0xfffffe2002007950 */ /* 0x000fea0003c3ffff */
        .type           $_Z7kernelCPfPKiPKffi$saxpy_f,@function
        .size           $_Z7kernelCPfPKiPKffi$saxpy_f,(.L_x_5 - $_Z7kernelCPfPKiPKffi$saxpy_f)
$_Z7kernelCPfPKiPKffi$saxpy_f:
[----:B------:R-:W-:Y:S01]  /*01e0*/  FFMA R5, R5, c[0x0][0x178], R2 ;  /* 0x00005e0005057a23 */ /* 0x000fe20000000002 */
[----:B------:R-:W-:Y:S02]  /*01f0*/  MOV R2, R4 ;  /* 0x0000000400027202 */ /* 0x000fe40000000f00 */
[----:B------:R-:W-:-:S04]  /*0200*/  MOV R3, 0x0 ;  /* 0x0000000000037802 */ /* 0x000fc80000000f00 */
[----:B------:R-:W-:Y:S05]  /*0210*/  RET.REL.NODEC R2 `(_Z7kernelCPfPKiPKffi) ;  /* 0xfffffde002007950 */ /* 0x000fea0003c3ffff */
.L_x_0:
[----:B------:R-:W-:-:S00]  /*0220*/  BRA `(.L_x_0) ;  /* 0xfffffff000007947 */ /* 0x000fc0000383ffff */
[----:B------:R-:W-:-:S00]  /*0230*/  NOP ;  /* 0x0000000000007918 */ /* 0x000fc00000000000 */
        /* <DEDUP_REMOVED lines=12> */
.L_x_5:


//--------------------- .text._Z7kernelBPfPKfS1_fi --------------------------
	.section	.text._Z7kernelBPfPKfS1_fi,"ax",@progbits
	.sectioninfo	@"SHI_REGISTERS=9"
	.align	128
        .global         _Z7kernelBPfPKfS1_fi
        .type           _Z7kernelBPfPKfS1_fi,@function
        .size           _Z7kernelBPfPKfS1_fi,(.L_x_7 - _Z7kernelBPfPKfS1_fi)
        .other          _Z7kernelBPfPKfS1_fi,@"STO_CUDA_ENTRY STV_DEFAULT"
_Z7kernelBPfPKfS1_fi:
.text._Z7kernelBPfPKfS1_fi:
[----:B------:R-:W-:Y:S02]  /*0000*/  MOV R1, c[0x0][0x28] ;  /* 0x00000a0000017a02 */ /* 0x000fe40000000f00 */
[----:B------:R-:W0:Y:S04]  /*0010*/  S2R R0, SR_CTAID.X ;  /* 0x0000000000007919 */ /* 0x000e280000002500 */
[----:B------:R-:W0:Y:S02]  /*0020*/  S2R R3, SR_TID.X ;  /* 0x0000000000037919 */ /* 0x000e240000002100 */
[----:B0-----:R-:W-:-:S05]  /*0030*/  IMAD R0, R0, c[0x0][0x0], R3 ;  /* 0x0000000000007a24 */ /* 0x001fca00078e0203 */
[----:B------:R-:W-:-:S13]  /*0040*/  ISETP.GE.AND P0, PT, R0, c[0x0][0x17c], PT ;  /* 0x00005f0000007a0c */ /* 0x000fda0003f06270 */
[----:B------:R-:W-:Y:S05]  /*0050*/  @P0 EXIT ;  /* 0x000000000000094d */ /* 0x000fea0003800000 */
[----:B------:R-:W-:Y:S01]  /*0060*/  MOV R5, 0x4 ;  /* 0x0000000400057802 */ /* 0x000fe20000000f00 */
[----:B------:R-:W-:-:S04]  /*0070*/  ULDC.64 UR4, c[0x0][0x118] ;  /* 0x0000460000047ab9 */ /* 0x000fc80000000a00 */
[----:B------:R-:W-:-:S04]  /*0080*/  IMAD.WIDE R2, R0, R5, c[0x0][0x168] ;  /* 0x00005a0000027625 */ /* 0x000fc800078e0205 */
[----:B------:R-:W-:Y:S02]  /*0090*/  IMAD.WIDE R4, R0, R5, c[0x0][0x170] ;  /* 0x00005c0000047625 */ /* 0x000fe400078e0205 */
[----:B------:R0:W5:Y:S04]  /*00a0*/  LDG.E.CONSTANT R2, [R2.64] ;  /* 0x0000000402027981 */ /* 0x000168000c1e9900 */
[----:B------:R0:W5:Y:S01]  /*00b0*/  LDG.E.CONSTANT R4, [R4.64] ;  /* 0x0000000404047981 */ /* 0x000162000c1e9900 */
[----:B------:R-:W-:-:S03]  /*00c0*/  MOV R6, 0xe0 ;  /* 0x000000e000067802 */ /* 0x000fc60000000f00 */
[----:B0----5:R-:W-:Y:S05]  /*00d0*/  CALL.REL.NOINC `($_Z7kernelBPfPKfS1_fi$_Z8helper_ffff) ;  /* 0x0000004000007944 */ /* 0x021fea0003c00000 */
[----:B------:R-:W-:-:S04]  /*00e0*/  IMAD.MOV.U32 R3, RZ, RZ, 0x4 ;  /* 0x00000004ff037424 */ /* 0x000fc800078e00ff */
[----:B------:R-:W-:-:S05]  /*00f0*/  IMAD.WIDE R2, R0, R3, c[0x0][0x160] ;  /* 0x0000580000027625 */ /* 0x000fca00078e0203 */
[----:B------:R-:W-:Y:S01]  /*0100*/  STG.E [R2.64], R4 ;  /* 0x0000000402007986 */ /* 0x000fe2000c101904 */
[----:B------:R-:W-:Y:S05]  /*0110*/  EXIT ;  /* 0x000000000000794d */ /* 0x000fea0003800000 */
        .type           $_Z7kernelBPfPKfS1_fi$_Z8helper_ffff,@function
        .size           $_Z7kernelBPfPKfS1_fi$_Z8helper_ffff,($_Z7kernelBPfPKfS1_fi$saxpy_f - $_Z7kernelBPfPKfS1_fi$_Z8helper_ffff)
$_Z7kernelBPfPKfS1_fi$_Z8helper_ffff:
[----:B------:R-:W-:Y:S02]  /*0120*/  MOV R5, 0x140 ;  /* 0x0000014000057802 */ /* 0x000fe40000000f00 */
[----:B------:R-:W-:Y:S05]  /*0130*/  CALL.REL.NOINC `($_Z7kernelBPfPKfS1_fi$saxpy_f) ;  /* 0x0000003000007944 */ /* 0x000fea0003c00000 */
[----:B------:R-:W-:Y:S01]  /*0140*/  MOV R2, R6 ;  /* 0x0000000600027202 */ /* 0x000fe20000000f00 */
[----:B------:R-:W-:-:S04]  /*0150*/  IMAD.MOV.U32 R3, RZ, RZ, 0x0 ;  /* 0x00000000ff037424 */ /* 0x000fc800078e00ff */
[----:B------:R-:W-:Y:S05]  /*0160*/  RET.REL.NODEC R2 `(_Z7kernelBPfPKfS1_fi) ;  /* 0xfffffe9002007950 */ /* 0x000fea0003c3ffff */
        .type           $_Z7kernelBPfPKfS1_fi$saxpy_f,@function
        .size           $_Z7kernelBPfPKfS1_fi$saxpy_f,(.L_x_7 - $_Z7kernelBPfPKfS1_fi$saxpy_f)
$_Z7kernelBPfPKfS1_fi$saxpy_f:
[----:B------:R-:W-:Y:S01]  /*0170*/  FFMA R4, R2, c[0x0][0x178], R4 ;  /* 0x00005e0002047a23 */ /* 0x000fe20000000004 */
[----:B------:R-:W-:Y:S02]  /*0180*/  MOV R2, R5 ;  /* 0x0000000500027202 */ /* 0x000fe40000000f00 */
[----:B------:R-:W-:-:S04]  /*0190*/  MOV R3, 0x0 ;  /* 0x0000000000037802 */ /* 0x000fc80000000f00 */
[----:B------:R-:W-:Y:S05]  /*01a0*/  RET.REL.NODEC R2 `(_Z7kernelBPfPKfS1_fi) ;  /* 0xfffffe5002007950 */ /* 0x000fea0003c3ffff */
.L_x_1:
        /* <DEDUP_REMOVED lines=13> */
.L_x_7:


//--------------------- .text._Z7kernelAPiPKii    --------------------------
	.section	.text._Z7kernelAPiPKii,"ax",@progbits
	.sectioninfo	@"SHI_REGISTERS=8"
	.align	128
        .global         _Z7kernelAPiPKii
        .type           _Z7kernelAPiPKii,@function
        .size           _Z7kernelAPiPKii,(.L_x_9 - _Z7kernelAPiPKii)
        .other          _Z7kernelAPiPKii,@"STO_CUDA_ENTRY STV_DEFAULT"
_Z7kernelAPiPKii:
.text._Z7kernelAPiPKii:
        /* <DEDUP_REMOVED lines=11> */
[----:B-----5:R-:W-:Y:S05]  /*00b0*/  CALL.REL.NOINC `($_Z7kernelAPiPKii$_Z5mul_iii) ;  /* 0x0000007000007944 */ /* 0x020fea0003c00000 */
[----:B------:R-:W-:Y:S02]  /*00c0*/  MOV R2, 0xe0 ;  /* 0x000000e000027802 */ /* 0x000fe40000000f00 */
[----:B------:R-:W-:Y:S05]  /*00d0*/  CALL.REL.NOINC `($_Z7kernelAPiPKii$add_i) ;  /* 0x0000008000007944 */ /* 0x000fea0003c00000 */
[----:B------:R-:W-:Y:S01]  /*00e0*/  MOV R3, 0x4 ;  /* 0x0000000400037802 */ /* 0x000fe20000000f00 */
[----:B------:R-:W-:-:S04]  /*00f0*/  IMAD.IADD R5, R5, 0x1, R4 ;  /* 0x0000000105057824 */ /* 0x000fc800078e0204 */
[----:B------:R-:W-:-:S05]  /*0100*/  IMAD.WIDE R2, R0, R3, c[0x0][0x160] ;  /* 0x0000580000027625 */ /* 0x000fca00078e0203 */
[----:B------:R-:W-:Y:S01]  /*0110*/  STG.E [R2.64], R5 ;  /* 0x0000000502007986 */ /* 0x000fe2000c101904 */
[----:B------:R-:W-:Y:S05]  /*0120*/  EXIT ;  /* 0x000000000000794d */ /* 0x000fea0003800000 */
        .type           $_Z7kernelAPiPKii$_Z5mul_iii,@function
        .size           $_Z7kernelAPiPKii$_Z5mul_iii,($_Z7kernelAPiPKii$add_i - $_Z7kernelAPiPKii$_Z5mul_iii)
$_Z7kernelAPiPKii$_Z5mul_iii:
[----:B------:R-:W-:Y:S01]  /*0130*/  MOV R3, 0x0 ;  /* 0x0000000000037802 */ /* 0x000fe20000000f00 */
[----:B------:R-:W-:-:S03]  /*0140*/  IMAD R5, R4, 0x3, RZ ;  /* 0x0000000304057824 */ /* 0x000fc600078e02ff */
[----:B------:R-:W-:Y:S05]  /*0150*/  RET.REL.NODEC R2 `(_Z7kernelAPiPKii) ;  /* 0xfffffea002007950 */ /* 0x000fea0003c3ffff */
        .type           $_Z7kernelAPiPKii$add_i,@function
        .size           $_Z7kernelAPiPKii$add_i,(.L_x_9 - $_Z7kernelAPiPKii$add_i)
$_Z7kernelAPiPKii$add_i:
[----:B------:R-:W-:Y:S02]  /*0160*/  MOV R3, 0x0 ;  /* 0x0000000000037802 */ /* 0x000fe40000000f00 */
[----:B------:R-:W-:Y:S02]  /*0170*/  IADD3 R4, R4, 0x2, RZ ;  /* 0x0000000204047810 */ /* 0x000fe40007ffe0ff */
[----:B------:R-:W-:Y:S05]  /*0180*/  RET.REL.NODEC R2 `(_Z7kernelAPiPKii) ;  /* 0xfffffe7002007950 */ /* 0x000fea0003c3ffff */
.L_x_2:
        /* <DEDUP_REMOVED lines=15> */
.L_x_9:
